//
// Generated by NVIDIA NVVM Compiler
//
// Compiler Build ID: CL-36424714
// Cuda compilation tools, release 13.0, V13.0.88
// Based on NVVM 20.0.0
//

.version 9.0
.target sm_100
.address_size 64

	// .globl	_Z7funcao1Pi
.extern .func  (.param .b32 func_retval0) vprintf
(
	.param .b64 vprintf_param_0,
	.param .b64 vprintf_param_1
)
;
.global .align 1 .b8 $str[2] = {97};

.visible .entry _Z7funcao1Pi(
	.param .u64 .ptr .align 1 _Z7funcao1Pi_param_0
)
{
	.reg .b32 	%r<4>;
	.reg .b64 	%rd<5>;

	ld.param.u64 	%rd1, [_Z7funcao1Pi_param_0];
	cvta.to.global.u64 	%rd2, %rd1;
	mov.u64 	%rd3, $str;
	cvta.global.u64 	%rd4, %rd3;
	{ // callseq 0, 0
	.param .b64 param0;
	st.param.b64 	[param0], %rd4;
	.param .b64 param1;
	st.param.b64 	[param1], 0;
	.param .b32 retval0;
	call.uni (retval0), 
	vprintf, 
	(
	param0, 
	param1
	);
	ld.param.b32 	%r1, [retval0];
	} // callseq 0
	mov.b32 	%r3, 2;
	st.global.u32 	[%rd2], %r3;
	ret;

}


// ===== COMPILED SASS (sm_100) =====

	.target	sm_100

	.elftype	@"ET_EXEC"


//--------------------- .note.nv.tkinfo           --------------------------
	.section	.note.nv.tkinfo,"",@"SHT_NOTE"
	.sectionflags	@"SHF_NOTE_NV_TKINFO"
	.tkinfo
        /*0018*/ 	.word	0x00000002
        /*0030*/ 	.string	""
        /*0030*/ 	.string	"ptxas"
        /*0030*/ 	.string	"Cuda compilation tools, release 13.0, V13.0.88"
        /*0030*/ 	.string	"Build cuda_13.0.r13.0/compiler.36424714_0"
        /*0030*/ 	.string	"-arch sm_100 -m 64 "



//--------------------- .note.nv.cuinfo           --------------------------
	.section	.note.nv.cuinfo,"",@"SHT_NOTE"
	.sectionflags	@"SHF_NOTE_NV_CUINFO"
        /*0018*/ 	.short	0x0002
        /*001a*/ 	.short	0x0064
        /*001c*/ 	.short	0x0082
	.zero		2


//--------------------- .nv.info                  --------------------------
	.section	.nv.info,"",@"SHT_CUDA_INFO"
	.align	4


	//----- nvinfo : EIATTR_REGCOUNT
	.align		4
        /*0000*/ 	.byte	0x04, 0x2f
        /*0002*/ 	.short	(.L_2 - .L_1)
	.align		4
.L_1:
        /*0004*/ 	.word	index@(_Z7funcao1Pi)
        /*0008*/ 	.word	0x00000018


	//----- nvinfo : EIATTR_FRAME_SIZE
	.align		4
.L_2:
        /*000c*/ 	.byte	0x04, 0x11
        /*000e*/ 	.short	(.L_4 - .L_3)
	.align		4
.L_3:
        /*0010*/ 	.word	index@(_Z7funcao1Pi)
        /*0014*/ 	.word	0x00000000


	//----- nvinfo : EIATTR_MIN_STACK_SIZE
	.align		4
.L_4:
        /*0018*/ 	.byte	0x04, 0x12
        /*001a*/ 	.short	(.L_6 - .L_5)
	.align		4
.L_5:
        /*001c*/ 	.word	index@(_Z7funcao1Pi)
        /*0020*/ 	.word	0x00000000
.L_6:


//--------------------- .nv.compat                --------------------------
	.section	.nv.compat,"",@"SHT_CUDA_COMPAT_INFO"
	.align	4
        /*0000*/ 	.byte	0x02, 0x09, 0x00, 0x00, 0x02, 0x02, 0x01, 0x00, 0x02, 0x05, 0x05, 0x00, 0x03, 0x07, 0x01, 0x01
        /*0010*/ 	.byte	0x02, 0x03, 0x00, 0x00, 0x02, 0x06, 0x01, 0x00, 0x04, 0x0b, 0x08, 0x00, 0x09, 0x00, 0x00, 0x00
        /*0020*/ 	.byte	0x00, 0x00, 0x00, 0x00


//--------------------- .nv.info._Z7funcao1Pi     --------------------------
	.section	.nv.info._Z7funcao1Pi,"",@"SHT_CUDA_INFO"
	.sectionflags	@""
	.align	4


	//----- nvinfo : EIATTR_CUDA_API_VERSION
	.align		4
        /*0000*/ 	.byte	0x04, 0x37
        /*0002*/ 	.short	(.L_8 - .L_7)
.L_7:
        /*0004*/ 	.word	0x00000082


	//----- nvinfo : EIATTR_KPARAM_INFO
	.align		4
.L_8:
        /*0008*/ 	.byte	0x04, 0x17
        /*000a*/ 	.short	(.L_10 - .L_9)
.L_9:
        /*000c*/ 	.word	0x00000000
        /*0010*/ 	.short	0x0000
        /*0012*/ 	.short	0x0000
        /*0014*/ 	.byte	0x00, 0xf5, 0x21, 0x00


	//----- nvinfo : EIATTR_SPARSE_MMA_MASK
	.align		4
.L_10:
        /*0018*/ 	.byte	0x03, 0x50
        /*001a*/ 	.short	0x0000


	//----- nvinfo : EIATTR_MAXREG_COUNT
	.align		4
        /*001c*/ 	.byte	0x03, 0x1b
        /*001e*/ 	.short	0x00ff


	//----- nvinfo : EIATTR_EXTERNS
	.align		4
        /*0020*/ 	.byte	0x04, 0x0f
        /*0022*/ 	.short	(.L_12 - .L_11)


	//   ....[0]....
	.align		4
.L_11:
        /*0024*/ 	.word	index@(vprintf)


	//----- nvinfo : EIATTR_MERCURY_ISA_VERSION
	.align		4
.L_12:
        /*0028*/ 	.byte	0x03, 0x5f
        /*002a*/ 	.short	0x0101


	//----- nvinfo : EIATTR_VRC_CTA_INIT_COUNT
	.align		4
        /*002c*/ 	.byte	0x02, 0x4a
	.zero		1
	.zero		1


	//----- nvinfo : EIATTR_SYSCALL_OFFSETS
	.align		4
        /*0030*/ 	.byte	0x04, 0x46
        /*0032*/ 	.short	(.L_14 - .L_13)


	//   ....[0]....
.L_13:
        /*0034*/ 	.word	0x00000090


	//----- nvinfo : EIATTR_EXIT_INSTR_OFFSETS
	.align		4
.L_14:
        /*0038*/ 	.byte	0x04, 0x1c
        /*003a*/ 	.short	(.L_16 - .L_15)


	//   ....[0]....
.L_15:
        /*003c*/ 	.word	0x000000d0


	//----- nvinfo : EIATTR_CBANK_PARAM_SIZE
	.align		4
.L_16:
        /*0040*/ 	.byte	0x03, 0x19
        /*0042*/ 	.short	0x0008


	//----- nvinfo : EIATTR_PARAM_CBANK
	.align		4
        /*0044*/ 	.byte	0x04, 0x0a
        /*0046*/ 	.short	(.L_18 - .L_17)
	.align		4
.L_17:
        /*0048*/ 	.word	index@(.nv.constant0._Z7funcao1Pi)
        /*004c*/ 	.short	0x0380
        /*004e*/ 	.short	0x0008


	//----- nvinfo : EIATTR_SW_WAR
	.align		4
.L_18:
        /*0050*/ 	.byte	0x04, 0x36
        /*0052*/ 	.short	(.L_20 - .L_19)
.L_19:
        /*0054*/ 	.word	0x00000008
.L_20:


//--------------------- .nv.callgraph             --------------------------
	.section	.nv.callgraph,"",@"SHT_CUDA_CALLGRAPH"
	.align	4
	.sectionentsize	8
	.align		4
        /*0000*/ 	.word	0x00000000
	.align		4
        /*0004*/ 	.word	0xffffffff
	.align		4
        /*0008*/ 	.word	index@(_Z7funcao1Pi)
	.align		4
        /*000c*/ 	.word	index@(vprintf)
	.align		4
        /*0010*/ 	.word	0x00000000
	.align		4
        /*0014*/ 	.word	0xfffffffe
	.align		4
        /*0018*/ 	.word	0x00000000
	.align		4
        /*001c*/ 	.word	0xfffffffd
	.align		4
        /*0020*/ 	.word	0x00000000
	.align		4
        /*0024*/ 	.word	0xfffffffc


//--------------------- .nv.constant4             --------------------------
	.section	.nv.constant4,"a",@progbits
	.align	8
	.align		8
.nv.constant4:
        /*0000*/ 	.dword	vprintf
	.align		8
        /*0008*/ 	.dword	$str


//--------------------- .text._Z7funcao1Pi        --------------------------
	.section	.text._Z7funcao1Pi,"ax",@progbits
	.align	128
        .global         _Z7funcao1Pi
        .type           _Z7funcao1Pi,@function
        .size           _Z7funcao1Pi,(.L_x_2 - _Z7funcao1Pi)
        .other          _Z7funcao1Pi,@"STO_CUDA_ENTRY STV_DEFAULT"
_Z7funcao1Pi:
.text._Z7funcao1Pi:
[----:B------:R-:W0:Y:S01]  /*0000*/  LDC R1, c[0x0][0x37c] ;  /* 0x0000df00ff017b82 */ /* 0x000e220000000800 */
[----:B------:R-:W-:Y:S01]  /*0010*/  MOV R0, 0x0 ;  /* 0x0000000000007802 */ /* 0x000fe20000000f00 */
[----:B------:R-:W1:Y:S01]  /*0020*/  LDCU.64 UR4, c[0x4][0x8] ;  /* 0x01000100ff0477ac */ /* 0x000e620008000a00 */
[----:B------:R-:W-:-:S05]  /*0030*/  CS2R R6, SRZ ;  /* 0x0000000000067805 */ /* 0x000fca000001ff00 */
[----:B------:R2:W3:Y:S01]  /*0040*/  LDC.64 R2, c[0x4][R0] ;  /* 0x0100000000027b82 */ /* 0x0004e20000000a00 */
[----:B------:R-:W4:Y:S01]  /*0050*/  LDCU.64 UR36, c[0x0][0x358] ;  /* 0x00006b00ff2477ac */ /* 0x000f220008000a00 */
[----:B-1----:R-:W-:Y:S02]  /*0060*/  IMAD.U32 R4, RZ, RZ, UR4 ;  /* 0x00000004ff047e24 */ /* 0x002fe4000f8e00ff */
[----:B--2---:R-:W-:-:S07]  /*0070*/  IMAD.U32 R5, RZ, RZ, UR5 ;  /* 0x00000005ff057e24 */ /* 0x004fce000f8e00ff */
[----:B------:R-:W-:-:S07]  /*0080*/  LEPC R20, `(.L_x_0) ;  /* 0x000000001014794e */ /* 0x000fce0000000000 */
[----:B0--34-:R-:W-:Y:S05]  /*0090*/  CALL.ABS.NOINC R2 ;  /* 0x0000000002007343 */ /* 0x019fea0003c00000 */
.L_x_0:
[----:B------:R-:W0:Y:S01]  /*00a0*/  LDC.64 R2, c[0x0][0x380] ;  /* 0x0000e000ff027b82 */ /* 0x000e220000000a00 */
[----:B------:R-:W-:-:S05]  /*00b0*/  IMAD.MOV.U32 R5, RZ, RZ, 0x2 ;  /* 0x00000002ff057424 */ /* 0x000fca00078e00ff */
[----:B0-----:R-:W-:Y:S01]  /*00c0*/  STG.E desc[UR36][R2.64], R5 ;  /* 0x0000000502007986 */ /* 0x001fe2000c101924 */
[----:B------:R-:W-:Y:S05]  /*00d0*/  EXIT ;  /* 0x000000000000794d */ /* 0x000fea0003800000 */
.L_x_1:
[----:B------:R-:W-:-:S00]  /*00e0*/  BRA `(.L_x_1) ;  /* 0xfffffffc00fc7947 */ /* 0x000fc0000383ffff */
[----:B------:R-:W-:-:S00]  /*00f0*/  NOP ;  /* 0x0000000000007918 */ /* 0x000fc00000000000 */
        /* <DEDUP_REMOVED lines=8> */
.L_x_2:


//--------------------- .nv.global.init           --------------------------
	.section	.nv.global.init,"aw",@progbits
.nv.global.init:
	.type		$str,@object
	.size		$str,(.L_0 - $str)
$str:
        /*0000*/ 	.byte	0x61, 0x00
.L_0:


//--------------------- .nv.shared.reserved.0     --------------------------
	.section	.nv.shared.reserved.0,"aw",@nobits
	.weak		__nv_reservedSMEM_offset_0_alias
	.size		__nv_reservedSMEM_offset_0_alias, 0, 64
	.other		__nv_reservedSMEM_offset_0_alias,@"STO_CUDA_RESERVED_SHARED STV_DEFAULT"
__nv_reservedSMEM_offset_0_alias:
	.zero		0
	.zero		64


//--------------------- .nv.constant0._Z7funcao1Pi --------------------------
	.section	.nv.constant0._Z7funcao1Pi,"a",@progbits
	.sectionflags	@""
	.align	4
.nv.constant0._Z7funcao1Pi:
	.zero		904


//--------------------- SYMBOLS --------------------------

	.type		.nv.reservedSmem.offset0,@object
	.size		.nv.reservedSmem.offset0,0x4
	.type		vprintf,@function
